	.headerflags	@"EF_CUDA_TEXMODE_UNIFIED EF_CUDA_64BIT_ADDRESS EF_CUDA_ACCELERATORS EF_CUDA_SM90 EF_CUDA_VIRTUAL_SM(EF_CUDA_SM90)"
	.elftype	@"ET_EXEC"


//--------------------- .nv.info                  --------------------------
	.section	.nv.info,"",@"SHT_CUDA_INFO"
	.align	4


	//----- nvinfo : EIATTR_REGCOUNT
	.align		4
        /*0000*/ 	.byte	0x04, 0x2f
        /*0002*/ 	.short	(.L_1 - .L_0)
	.align		4
.L_0:
        /*0004*/ 	.word	index@(triton_poi_fused_add_div_mul_sub_1)
        /*0008*/ 	.word	0x00000016


	//----- nvinfo : EIATTR_MIN_STACK_SIZE
	.align		4
.L_1:
        /*000c*/ 	.byte	0x04, 0x12
        /*000e*/ 	.short	(.L_3 - .L_2)
	.align		4
.L_2:
        /*0010*/ 	.word	index@(triton_poi_fused_add_div_mul_sub_1)
        /*0014*/ 	.word	0x00000000


	//----- nvinfo : EIATTR_FRAME_SIZE
	.align		4
.L_3:
        /*0018*/ 	.byte	0x04, 0x11
        /*001a*/ 	.short	(.L_5 - .L_4)
	.align		4
.L_4:
        /*001c*/ 	.word	index@(triton_poi_fused_add_div_mul_sub_1)
        /*0020*/ 	.word	0x00000000


	//----- nvinfo : EIATTR_MIN_STACK_SIZE
	.align		4
.L_5:
        /*0024*/ 	.byte	0x04, 0x12
        /*0026*/ 	.short	(.L_7 - .L_6)
	.align		4
.L_6:
        /*0028*/ 	.word	index@(triton_poi_fused_add_div_mul_sub_1)
        /*002c*/ 	.word	0x00000000
.L_7:


//--------------------- .nv.info.triton_poi_fused_add_div_mul_sub_1 --------------------------
	.section	.nv.info.triton_poi_fused_add_div_mul_sub_1,"",@"SHT_CUDA_INFO"
	.sectionflags	@""
	.align	4


	//----- nvinfo : EIATTR_CUDA_API_VERSION
	.align		4
        /*0000*/ 	.byte	0x04, 0x37
        /*0002*/ 	.short	(.L_9 - .L_8)
.L_8:
        /*0004*/ 	.word	0x0000007c


	//----- nvinfo : EIATTR_KPARAM_INFO
	.align		4
.L_9:
        /*0008*/ 	.byte	0x04, 0x17
        /*000a*/ 	.short	(.L_11 - .L_10)
.L_10:
        /*000c*/ 	.word	0x00000000
        /*0010*/ 	.short	0x0006
        /*0012*/ 	.short	0x0030
        /*0014*/ 	.byte	0x00, 0xf0, 0x11, 0x00


	//----- nvinfo : EIATTR_KPARAM_INFO
	.align		4
.L_11:
        /*0018*/ 	.byte	0x04, 0x17
        /*001a*/ 	.short	(.L_13 - .L_12)
.L_12:
        /*001c*/ 	.word	0x00000000
        /*0020*/ 	.short	0x0005
        /*0022*/ 	.short	0x0028
        /*0024*/ 	.byte	0x00, 0xf4, 0x21, 0x00


	//----- nvinfo : EIATTR_KPARAM_INFO
	.align		4
.L_13:
        /*0028*/ 	.byte	0x04, 0x17
        /*002a*/ 	.short	(.L_15 - .L_14)
.L_14:
        /*002c*/ 	.word	0x00000000
        /*0030*/ 	.short	0x0004
        /*0032*/ 	.short	0x0020
        /*0034*/ 	.byte	0x00, 0xf4, 0x21, 0x00


	//----- nvinfo : EIATTR_KPARAM_INFO
	.align		4
.L_15:
        /*0038*/ 	.byte	0x04, 0x17
        /*003a*/ 	.short	(.L_17 - .L_16)
.L_16:
        /*003c*/ 	.word	0x00000000
        /*0040*/ 	.short	0x0003
        /*0042*/ 	.short	0x0018
        /*0044*/ 	.byte	0x00, 0xf4, 0x21, 0x00


	//----- nvinfo : EIATTR_KPARAM_INFO
	.align		4
.L_17:
        /*0048*/ 	.byte	0x04, 0x17
        /*004a*/ 	.short	(.L_19 - .L_18)
.L_18:
        /*004c*/ 	.word	0x00000000
        /*0050*/ 	.short	0x0002
        /*0052*/ 	.short	0x0010
        /*0054*/ 	.byte	0x00, 0xf4, 0x21, 0x00


	//----- nvinfo : EIATTR_KPARAM_INFO
	.align		4
.L_19:
        /*0058*/ 	.byte	0x04, 0x17
        /*005a*/ 	.short	(.L_21 - .L_20)
.L_20:
        /*005c*/ 	.word	0x00000000
        /*0060*/ 	.short	0x0001
        /*0062*/ 	.short	0x0008
        /*0064*/ 	.byte	0x00, 0xf4, 0x21, 0x00


	//----- nvinfo : EIATTR_KPARAM_INFO
	.align		4
.L_21:
        /*0068*/ 	.byte	0x04, 0x17
        /*006a*/ 	.short	(.L_23 - .L_22)
.L_22:
        /*006c*/ 	.word	0x00000000
        /*0070*/ 	.short	0x0000
        /*0072*/ 	.short	0x0000
        /*0074*/ 	.byte	0x00, 0xf4, 0x21, 0x00


	//----- nvinfo : EIATTR_SPARSE_MMA_MASK
	.align		4
.L_23:
        /*0078*/ 	.byte	0x03, 0x50
        /*007a*/ 	.short	0x0000


	//----- nvinfo : EIATTR_MAXREG_COUNT
	.align		4
        /*007c*/ 	.byte	0x03, 0x1b
        /*007e*/ 	.short	0x00ff


	//----- nvinfo : EIATTR_EXIT_INSTR_OFFSETS
	.align		4
        /*0080*/ 	.byte	0x04, 0x1c
        /*0082*/ 	.short	(.L_25 - .L_24)


	//   ....[0]....
.L_24:
        /*0084*/ 	.word	0x000003a0


	//   ....[1]....
        /*0088*/ 	.word	0x000003c0


	//----- nvinfo : EIATTR_REQNTID
	.align		4
.L_25:
        /*008c*/ 	.byte	0x04, 0x10
        /*008e*/ 	.short	(.L_27 - .L_26)
.L_26:
        /*0090*/ 	.word	0x00000080
        /*0094*/ 	.word	0x00000001
        /*0098*/ 	.word	0x00000001


	//----- nvinfo : EIATTR_CBANK_PARAM_SIZE
	.align		4
.L_27:
        /*009c*/ 	.byte	0x03, 0x19
        /*009e*/ 	.short	0x0034


	//----- nvinfo : EIATTR_PARAM_CBANK
	.align		4
        /*00a0*/ 	.byte	0x04, 0x0a
        /*00a2*/ 	.short	(.L_29 - .L_28)
	.align		4
.L_28:
        /*00a4*/ 	.word	index@(.nv.constant0.triton_poi_fused_add_div_mul_sub_1)
        /*00a8*/ 	.short	0x0210
        /*00aa*/ 	.short	0x0034


	//----- nvinfo : EIATTR_SW_WAR
	.align		4
.L_29:
        /*00ac*/ 	.byte	0x04, 0x36
        /*00ae*/ 	.short	(.L_31 - .L_30)
.L_30:
        /*00b0*/ 	.word	0x00000008
.L_31:


//--------------------- .nv.callgraph             --------------------------
	.section	.nv.callgraph,"",@"SHT_CUDA_CALLGRAPH"
	.align	4
	.sectionentsize	8
	.align		4
        /*0000*/ 	.word	0x00000000
	.align		4
        /*0004*/ 	.word	0xffffffff
	.align		4
        /*0008*/ 	.word	0x00000000
	.align		4
        /*000c*/ 	.word	0xfffffffe
	.align		4
        /*0010*/ 	.word	0x00000000
	.align		4
        /*0014*/ 	.word	0xfffffffd
	.align		4
        /*0018*/ 	.word	0x00000000
	.align		4
        /*001c*/ 	.word	0xfffffffc


//--------------------- .text.triton_poi_fused_add_div_mul_sub_1 --------------------------
	.section	.text.triton_poi_fused_add_div_mul_sub_1,"ax",@progbits
	.align	128
        .global         triton_poi_fused_add_div_mul_sub_1
        .type           triton_poi_fused_add_div_mul_sub_1,@function
        .size           triton_poi_fused_add_div_mul_sub_1,(.L_x_1 - triton_poi_fused_add_div_mul_sub_1)
        .other          triton_poi_fused_add_div_mul_sub_1,@"STO_CUDA_ENTRY STV_DEFAULT"
triton_poi_fused_add_div_mul_sub_1:
.text.triton_poi_fused_add_div_mul_sub_1:
[----:B------:R-:W0:Y:S01]  /*0000*/  LDC R1, c[0x0][0x28] ;  /* 0x00000a00ff017b82 */ /* 0x000e220000000800 */
[----:B------:R-:W1:Y:S07]  /*0010*/  S2R R0, SR_TID.X ;  /* 0x0000000000007919 */ /* 0x000e6e0000002100 */
[----:B------:R-:W2:Y:S01]  /*0020*/  LDC.64 R8, c[0x0][0x220] ;  /* 0x00008800ff087b82 */ /* 0x000ea20000000a00 */
[----:B------:R-:W-:Y:S01]  /*0030*/  ULDC.64 UR4, c[0x0][0x208] ;  /* 0x0000820000047ab9 */ /* 0x000fe20000000a00 */
[----:B------:R-:W3:Y:S06]  /*0040*/  S2R R5, SR_CTAID.X ;  /* 0x0000000000057919 */ /* 0x000eec0000002500 */
[----:B------:R-:W4:Y:S08]  /*0050*/  LDC.64 R14, c[0x0][0x218] ;  /* 0x00008600ff0e7b82 */ /* 0x000f300000000a00 */
[----:B------:R-:W5:Y:S08]  /*0060*/  LDC.64 R12, c[0x0][0x210] ;  /* 0x00008400ff0c7b82 */ /* 0x000f700000000a00 */
[----:B------:R-:W5:Y:S01]  /*0070*/  LDC.64 R16, c[0x0][0x228] ;  /* 0x00008a00ff107b82 */ /* 0x000f620000000a00 */
[----:B-1----:R-:W-:-:S07]  /*0080*/  SHF.L.U32 R0, R0, 0x1, RZ ;  /* 0x0000000100007819 */ /* 0x002fce00000006ff */
[----:B------:R-:W1:Y:S01]  /*0090*/  LDC.64 R18, c[0x0][0x230] ;  /* 0x00008c00ff127b82 */ /* 0x000e620000000a00 */
[----:B---3--:R-:W-:Y:S02]  /*00a0*/  SHF.R.S32.HI R3, RZ, 0x17, R5 ;  /* 0x00000017ff037819 */ /* 0x008fe40000011405 */
[----:B------:R-:W-:Y:S02]  /*00b0*/  LOP3.LUT R0, R0, 0xfe, RZ, 0xc0, !PT ;  /* 0x000000fe00007812 */ /* 0x000fe400078ec0ff */
[----:B------:R-:W-:Y:S02]  /*00c0*/  SGXT R3, R3, 0x1 ;  /* 0x000000010303781a */ /* 0x000fe40000000200 */
[----:B------:R-:W-:-:S04]  /*00d0*/  LEA R0, R5, R0, 0x8 ;  /* 0x0000000005007211 */ /* 0x000fc800078e40ff */
[CC--:B------:R-:W-:Y:S02]  /*00e0*/  LEA.HI R2, R3.reuse, R0.reuse, RZ, 0x2 ;  /* 0x0000000003027211 */ /* 0x0c0fe400078f10ff */
[----:B------:R-:W-:Y:S02]  /*00f0*/  LEA.HI R4, R3, R0, RZ, 0x6 ;  /* 0x0000000003047211 */ /* 0x000fe400078f30ff */
[----:B------:R-:W-:Y:S02]  /*0100*/  LOP3.LUT R3, R2, 0xfffffffc, RZ, 0xc0, !PT ;  /* 0xfffffffc02037812 */ /* 0x000fe400078ec0ff */
[----:B------:R-:W-:Y:S02]  /*0110*/  SHF.R.S32.HI R4, RZ, 0x6, R4 ;  /* 0x00000006ff047819 */ /* 0x000fe40000011404 */
[----:B------:R-:W-:Y:S02]  /*0120*/  IADD3 R11, R0, -R3, RZ ;  /* 0x80000003000b7210 */ /* 0x000fe40007ffe0ff */
[----:B------:R-:W-:-:S02]  /*0130*/  CS2R R2, SRZ ;  /* 0x0000000000027805 */ /* 0x000fc4000001ff00 */
[----:B------:R-:W-:Y:S02]  /*0140*/  ISETP.GE.AND P4, PT, R0, 0x100, PT ;  /* 0x000001000000780c */ /* 0x000fe40003f86270 */
[----:B------:R-:W-:-:S05]  /*0150*/  LEA R5, R4, R11, 0x2 ;  /* 0x0000000b04057211 */ /* 0x000fca00078e10ff */
[----:B--2---:R-:W-:-:S06]  /*0160*/  IMAD.WIDE R8, R5, 0x4, R8 ;  /* 0x0000000405087825 */ /* 0x004fcc00078e0208 */
[----:B------:R2:W3:Y:S01]  /*0170*/  @!P4 LDG.E.EL.64 R2, desc[UR4][R8.64] ;  /* 0x000000040802c981 */ /* 0x0004e2000c2e1b00 */
[----:B----4-:R-:W-:Y:S01]  /*0180*/  IMAD.WIDE R14, R5, 0x4, R14 ;  /* 0x00000004050e7825 */ /* 0x010fe200078e020e */
[----:B------:R-:W-:Y:S02]  /*0190*/  CS2R R4, SRZ ;  /* 0x0000000000047805 */ /* 0x000fe4000001ff00 */
[----:B------:R-:W-:Y:S01]  /*01a0*/  CS2R R6, SRZ ;  /* 0x0000000000067805 */ /* 0x000fe2000001ff00 */
[----:B-----5:R-:W-:-:S05]  /*01b0*/  IMAD.WIDE R12, R0, 0x4, R12 ;  /* 0x00000004000c7825 */ /* 0x020fca00078e020c */
[----:B------:R-:W4:Y:S04]  /*01c0*/  @!P4 LDG.E.EL.64 R6, desc[UR4][R14.64] ;  /* 0x000000040e06c981 */ /* 0x000f28000c2e1b00 */
[----:B------:R5:W4:Y:S01]  /*01d0*/  @!P4 LDG.E.64 R4, desc[UR4][R12.64] ;  /* 0x000000040c04c981 */ /* 0x000b22000c1e1b00 */
[----:B0-----:R-:W-:Y:S01]  /*01e0*/  IMAD.WIDE R16, R11, 0x4, R16 ;  /* 0x000000040b107825 */ /* 0x001fe200078e0210 */
[----:B--2---:R-:W-:-:S03]  /*01f0*/  CS2R R8, SRZ ;  /* 0x0000000000087805 */ /* 0x004fc6000001ff00 */
[----:B-1----:R-:W-:Y:S01]  /*0200*/  IMAD.WIDE R18, R11, 0x4, R18 ;  /* 0x000000040b127825 */ /* 0x002fe200078e0212 */
[----:B------:R-:W-:-:S04]  /*0210*/  CS2R R10, SRZ ;  /* 0x00000000000a7805 */ /* 0x000fc8000001ff00 */
[----:B------:R-:W2:Y:S01]  /*0220*/  @!P4 LDG.E.EL.64 R8, desc[UR4][R18.64] ;  /* 0x000000041208c981 */ /* 0x000ea2000c2e1b00 */
[----:B-----5:R-:W0:Y:S03]  /*0230*/  LDC.64 R12, c[0x0][0x238] ;  /* 0x00008e00ff0c7b82 */ /* 0x020e260000000a00 */
[----:B------:R-:W2:Y:S01]  /*0240*/  @!P4 LDG.E.EL.64 R10, desc[UR4][R16.64] ;  /* 0x00000004100ac981 */ /* 0x000ea2000c2e1b00 */
[C---:B---3--:R-:W-:Y:S02]  /*0250*/  FSETP.GT.AND P0, PT, |R2|.reuse, 8.50705917302346158658e+37, PT ;  /* 0x7e8000000200780b */ /* 0x048fe40003f04200 */
[C---:B------:R-:W-:Y:S02]  /*0260*/  FSETP.GT.AND P1, PT, |R3|.reuse, 8.50705917302346158658e+37, PT ;  /* 0x7e8000000300780b */ /* 0x040fe40003f24200 */
[----:B------:R-:W-:Y:S02]  /*0270*/  FSETP.GEU.AND P2, PT, |R2|, 1.175494350822287508e-38, PT ;  /* 0x008000000200780b */ /* 0x000fe40003f4e200 */
[----:B------:R-:W-:-:S07]  /*0280*/  FSETP.GEU.AND P3, PT, |R3|, 1.175494350822287508e-38, PT ;  /* 0x008000000300780b */ /* 0x000fce0003f6e200 */
[----:B------:R-:W-:Y:S02]  /*0290*/  @P0 FMUL R2, R2, 0.25 ;  /* 0x3e80000002020820 */ /* 0x000fe40000400000 */
[----:B------:R-:W-:Y:S02]  /*02a0*/  @P1 FMUL R3, R3, 0.25 ;  /* 0x3e80000003031820 */ /* 0x000fe40000400000 */
[----:B------:R-:W-:Y:S02]  /*02b0*/  @!P2 FMUL R2, R2, 16777216 ;  /* 0x4b8000000202a820 */ /* 0x000fe40000400000 */
[----:B------:R-:W-:Y:S02]  /*02c0*/  @!P3 FMUL R3, R3, 16777216 ;  /* 0x4b8000000303b820 */ /* 0x000fe40000400000 */
[----:B------:R-:W1:Y:S01]  /*02d0*/  MUFU.RCP R15, R2 ;  /* 0x00000002000f7308 */ /* 0x000e620000001000 */
[----:B----4-:R-:W-:Y:S01]  /*02e0*/  FADD R4, -R6, R4 ;  /* 0x0000000406047221 */ /* 0x010fe20000000100 */
[----:B------:R-:W-:-:S06]  /*02f0*/  FADD R5, -R7, R5 ;  /* 0x0000000507057221 */ /* 0x000fcc0000000100 */
[----:B------:R-:W3:Y:S01]  /*0300*/  MUFU.RCP R14, R3 ;  /* 0x00000003000e7308 */ /* 0x000ee20000001000 */
[----:B------:R-:W-:Y:S01]  /*0310*/  @P0 FMUL R4, R4, 0.25 ;  /* 0x3e80000004040820 */ /* 0x000fe20000400000 */
[----:B------:R-:W-:-:S03]  /*0320*/  @P1 FMUL R5, R5, 0.25 ;  /* 0x3e80000005051820 */ /* 0x000fc60000400000 */
[----:B------:R-:W-:Y:S01]  /*0330*/  @!P2 FMUL R4, R4, 16777216 ;  /* 0x4b8000000404a820 */ /* 0x000fe20000400000 */
[----:B------:R-:W-:-:S03]  /*0340*/  @!P3 FMUL R5, R5, 16777216 ;  /* 0x4b8000000505b820 */ /* 0x000fc60000400000 */
[----:B-1----:R-:W-:Y:S01]  /*0350*/  FMUL R15, R15, R4 ;  /* 0x000000040f0f7220 */ /* 0x002fe20000400000 */
[----:B---3--:R-:W-:Y:S01]  /*0360*/  FMUL R14, R14, R5 ;  /* 0x000000050e0e7220 */ /* 0x008fe20000400000 */
[----:B0-----:R-:W-:-:S04]  /*0370*/  IMAD.WIDE R4, R0, 0x4, R12 ;  /* 0x0000000400047825 */ /* 0x001fc800078e020c */
[----:B--2---:R-:W-:Y:S01]  /*0380*/  FFMA R8, R15, R10, R8 ;  /* 0x0000000a0f087223 */ /* 0x004fe20000000008 */
[----:B------:R-:W-:Y:S01]  /*0390*/  FFMA R9, R14, R11, R9 ;  /* 0x0000000b0e097223 */ /* 0x000fe20000000009 */
[----:B------:R-:W-:Y:S06]  /*03a0*/  @P4 EXIT ;  /* 0x000000000000494d */ /* 0x000fec0003800000 */
[----:B------:R-:W-:Y:S01]  /*03b0*/  STG.E.64 desc[UR4][R4.64], R8 ;  /* 0x0000000804007986 */ /* 0x000fe2000c101b04 */
[----:B------:R-:W-:Y:S05]  /*03c0*/  EXIT ;  /* 0x000000000000794d */ /* 0x000fea0003800000 */
.L_x_0:
[----:B------:R-:W-:-:S00]  /*03d0*/  BRA `(.L_x_0) ;  /* 0xfffffffc00fc7947 */ /* 0x000fc0000383ffff */
[----:B------:R-:W-:-:S00]  /*03e0*/  NOP ;  /* 0x0000000000007918 */ /* 0x000fc00000000000 */
        /* <DEDUP_REMOVED lines=9> */
.L_x_1:


//--------------------- .nv.constant0.triton_poi_fused_add_div_mul_sub_1 --------------------------
	.section	.nv.constant0.triton_poi_fused_add_div_mul_sub_1,"a",@progbits
	.sectionflags	@""
	.align	4
.nv.constant0.triton_poi_fused_add_div_mul_sub_1:
	.zero		580
